//
// Generated by NVIDIA NVVM Compiler
//
// Compiler Build ID: CL-36424714
// Cuda compilation tools, release 13.0, V13.0.88
// Based on NVVM 20.0.0
//

.version 9.0
.target sm_100
.address_size 64

	// .globl	relu_kernel

.visible .entry relu_kernel(
	.param .u64 .ptr .align 1 relu_kernel_param_0,
	.param .u64 .ptr .align 1 relu_kernel_param_1,
	.param .u32 relu_kernel_param_2
)
{
	.reg .pred 	%p<2>;
	.reg .b32 	%r<6>;
	.reg .b32 	%f<3>;
	.reg .b64 	%rd<8>;

	ld.param.u64 	%rd1, [relu_kernel_param_0];
	ld.param.u64 	%rd2, [relu_kernel_param_1];
	ld.param.u32 	%r2, [relu_kernel_param_2];
	mov.u32 	%r3, %ctaid.x;
	mov.u32 	%r4, %ntid.x;
	mov.u32 	%r5, %tid.x;
	mad.lo.s32 	%r1, %r3, %r4, %r5;
	setp.ge.s32 	%p1, %r1, %r2;
	@%p1 bra 	$L__BB0_2;
	cvta.to.global.u64 	%rd3, %rd1;
	cvta.to.global.u64 	%rd4, %rd2;
	mul.wide.s32 	%rd5, %r1, 4;
	add.s64 	%rd6, %rd3, %rd5;
	ld.global.nc.f32 	%f1, [%rd6];
	max.f32 	%f2, %f1, 0f00000000;
	add.s64 	%rd7, %rd4, %rd5;
	st.global.f32 	[%rd7], %f2;
$L__BB0_2:
	ret;

}


// ===== COMPILED SASS (sm_100) =====

	.target	sm_100

	.elftype	@"ET_EXEC"


//--------------------- .note.nv.tkinfo           --------------------------
	.section	.note.nv.tkinfo,"",@"SHT_NOTE"
	.sectionflags	@"SHF_NOTE_NV_TKINFO"
	.tkinfo
        /*0018*/ 	.word	0x00000002
        /*0030*/ 	.string	""
        /*0030*/ 	.string	"ptxas"
        /*0030*/ 	.string	"Cuda compilation tools, release 13.0, V13.0.88"
        /*0030*/ 	.string	"Build cuda_13.0.r13.0/compiler.36424714_0"
        /*0030*/ 	.string	"-arch sm_100 -m 64 "



//--------------------- .note.nv.cuinfo           --------------------------
	.section	.note.nv.cuinfo,"",@"SHT_NOTE"
	.sectionflags	@"SHF_NOTE_NV_CUINFO"
        /*0018*/ 	.short	0x0002
        /*001a*/ 	.short	0x0064
        /*001c*/ 	.short	0x0082
	.zero		2


//--------------------- .nv.info                  --------------------------
	.section	.nv.info,"",@"SHT_CUDA_INFO"
	.align	4


	//----- nvinfo : EIATTR_REGCOUNT
	.align		4
        /*0000*/ 	.byte	0x04, 0x2f
        /*0002*/ 	.short	(.L_1 - .L_0)
	.align		4
.L_0:
        /*0004*/ 	.word	index@(relu_kernel)
        /*0008*/ 	.word	0x0000000a


	//----- nvinfo : EIATTR_FRAME_SIZE
	.align		4
.L_1:
        /*000c*/ 	.byte	0x04, 0x11
        /*000e*/ 	.short	(.L_3 - .L_2)
	.align		4
.L_2:
        /*0010*/ 	.word	index@(relu_kernel)
        /*0014*/ 	.word	0x00000000


	//----- nvinfo : EIATTR_MIN_STACK_SIZE
	.align		4
.L_3:
        /*0018*/ 	.byte	0x04, 0x12
        /*001a*/ 	.short	(.L_5 - .L_4)
	.align		4
.L_4:
        /*001c*/ 	.word	index@(relu_kernel)
        /*0020*/ 	.word	0x00000000
.L_5:


//--------------------- .nv.compat                --------------------------
	.section	.nv.compat,"",@"SHT_CUDA_COMPAT_INFO"
	.align	4
        /*0000*/ 	.byte	0x02, 0x09, 0x00, 0x00, 0x02, 0x02, 0x01, 0x00, 0x02, 0x05, 0x05, 0x00, 0x03, 0x07, 0x01, 0x01
        /*0010*/ 	.byte	0x02, 0x03, 0x00, 0x00, 0x02, 0x06, 0x01, 0x00, 0x04, 0x0b, 0x08, 0x00, 0x09, 0x00, 0x00, 0x00
        /*0020*/ 	.byte	0x00, 0x00, 0x00, 0x00


//--------------------- .nv.info.relu_kernel      --------------------------
	.section	.nv.info.relu_kernel,"",@"SHT_CUDA_INFO"
	.sectionflags	@""
	.align	4


	//----- nvinfo : EIATTR_CUDA_API_VERSION
	.align		4
        /*0000*/ 	.byte	0x04, 0x37
        /*0002*/ 	.short	(.L_7 - .L_6)
.L_6:
        /*0004*/ 	.word	0x00000082


	//----- nvinfo : EIATTR_KPARAM_INFO
	.align		4
.L_7:
        /*0008*/ 	.byte	0x04, 0x17
        /*000a*/ 	.short	(.L_9 - .L_8)
.L_8:
        /*000c*/ 	.word	0x00000000
        /*0010*/ 	.short	0x0002
        /*0012*/ 	.short	0x0010
        /*0014*/ 	.byte	0x00, 0xf0, 0x11, 0x00


	//----- nvinfo : EIATTR_KPARAM_INFO
	.align		4
.L_9:
        /*0018*/ 	.byte	0x04, 0x17
        /*001a*/ 	.short	(.L_11 - .L_10)
.L_10:
        /*001c*/ 	.word	0x00000000
        /*0020*/ 	.short	0x0001
        /*0022*/ 	.short	0x0008
        /*0024*/ 	.byte	0x00, 0xf5, 0x21, 0x00


	//----- nvinfo : EIATTR_KPARAM_INFO
	.align		4
.L_11:
        /*0028*/ 	.byte	0x04, 0x17
        /*002a*/ 	.short	(.L_13 - .L_12)
.L_12:
        /*002c*/ 	.word	0x00000000
        /*0030*/ 	.short	0x0000
        /*0032*/ 	.short	0x0000
        /*0034*/ 	.byte	0x00, 0xf5, 0x21, 0x00


	//----- nvinfo : EIATTR_SPARSE_MMA_MASK
	.align		4
.L_13:
        /*0038*/ 	.byte	0x03, 0x50
        /*003a*/ 	.short	0x0000


	//----- nvinfo : EIATTR_MAXREG_COUNT
	.align		4
        /*003c*/ 	.byte	0x03, 0x1b
        /*003e*/ 	.short	0x00ff


	//----- nvinfo : EIATTR_MERCURY_ISA_VERSION
	.align		4
        /*0040*/ 	.byte	0x03, 0x5f
        /*0042*/ 	.short	0x0101


	//----- nvinfo : EIATTR_VRC_CTA_INIT_COUNT
	.align		4
        /*0044*/ 	.byte	0x02, 0x4a
	.zero		1
	.zero		1


	//----- nvinfo : EIATTR_EXIT_INSTR_OFFSETS
	.align		4
        /*0048*/ 	.byte	0x04, 0x1c
        /*004a*/ 	.short	(.L_15 - .L_14)


	//   ....[0]....
.L_14:
        /*004c*/ 	.word	0x00000070


	//   ....[1]....
        /*0050*/ 	.word	0x00000100


	//----- nvinfo : EIATTR_CBANK_PARAM_SIZE
	.align		4
.L_15:
        /*0054*/ 	.byte	0x03, 0x19
        /*0056*/ 	.short	0x0014


	//----- nvinfo : EIATTR_PARAM_CBANK
	.align		4
        /*0058*/ 	.byte	0x04, 0x0a
        /*005a*/ 	.short	(.L_17 - .L_16)
	.align		4
.L_16:
        /*005c*/ 	.word	index@(.nv.constant0.relu_kernel)
        /*0060*/ 	.short	0x0380
        /*0062*/ 	.short	0x0014


	//----- nvinfo : EIATTR_SW_WAR
	.align		4
.L_17:
        /*0064*/ 	.byte	0x04, 0x36
        /*0066*/ 	.short	(.L_19 - .L_18)
.L_18:
        /*0068*/ 	.word	0x00000008
.L_19:


//--------------------- .nv.callgraph             --------------------------
	.section	.nv.callgraph,"",@"SHT_CUDA_CALLGRAPH"
	.align	4
	.sectionentsize	8
	.align		4
        /*0000*/ 	.word	0x00000000
	.align		4
        /*0004*/ 	.word	0xffffffff
	.align		4
        /*0008*/ 	.word	0x00000000
	.align		4
        /*000c*/ 	.word	0xfffffffe
	.align		4
        /*0010*/ 	.word	0x00000000
	.align		4
        /*0014*/ 	.word	0xfffffffd
	.align		4
        /*0018*/ 	.word	0x00000000
	.align		4
        /*001c*/ 	.word	0xfffffffc


//--------------------- .text.relu_kernel         --------------------------
	.section	.text.relu_kernel,"ax",@progbits
	.align	128
        .global         relu_kernel
        .type           relu_kernel,@function
        .size           relu_kernel,(.L_x_1 - relu_kernel)
        .other          relu_kernel,@"STO_CUDA_ENTRY STV_DEFAULT"
relu_kernel:
.text.relu_kernel:
[----:B------:R-:W-:Y:S01]  /*0000*/  LDC R1, c[0x0][0x37c] ;  /* 0x0000df00ff017b82 */ /* 0x000fe20000000800 */
[----:B------:R-:W0:Y:S07]  /*0010*/  S2R R0, SR_TID.X ;  /* 0x0000000000007919 */ /* 0x000e2e0000002100 */
[----:B------:R-:W0:Y:S01]  /*0020*/  S2UR UR4, SR_CTAID.X ;  /* 0x00000000000479c3 */ /* 0x000e220000002500 */
[----:B------:R-:W1:Y:S07]  /*0030*/  LDCU UR5, c[0x0][0x390] ;  /* 0x00007200ff0577ac */ /* 0x000e6e0008000800 */
[----:B------:R-:W0:Y:S02]  /*0040*/  LDC R7, c[0x0][0x360] ;  /* 0x0000d800ff077b82 */ /* 0x000e240000000800 */
[----:B0-----:R-:W-:-:S05]  /*0050*/  IMAD R7, R7, UR4, R0 ;  /* 0x0000000407077c24 */ /* 0x001fca000f8e0200 */
[----:B-1----:R-:W-:-:S13]  /*0060*/  ISETP.GE.AND P0, PT, R7, UR5, PT ;  /* 0x0000000507007c0c */ /* 0x002fda000bf06270 */
[----:B------:R-:W-:Y:S05]  /*0070*/  @P0 EXIT ;  /* 0x000000000000094d */ /* 0x000fea0003800000 */
[----:B------:R-:W0:Y:S01]  /*0080*/  LDC.64 R2, c[0x0][0x380] ;  /* 0x0000e000ff027b82 */ /* 0x000e220000000a00 */
[----:B------:R-:W1:Y:S07]  /*0090*/  LDCU.64 UR4, c[0x0][0x358] ;  /* 0x00006b00ff0477ac */ /* 0x000e6e0008000a00 */
[----:B------:R-:W2:Y:S01]  /*00a0*/  LDC.64 R4, c[0x0][0x388] ;  /* 0x0000e200ff047b82 */ /* 0x000ea20000000a00 */
[----:B0-----:R-:W-:-:S06]  /*00b0*/  IMAD.WIDE R2, R7, 0x4, R2 ;  /* 0x0000000407027825 */ /* 0x001fcc00078e0202 */
[----:B-1----:R-:W3:Y:S01]  /*00c0*/  LDG.E.CONSTANT R2, desc[UR4][R2.64] ;  /* 0x0000000402027981 */ /* 0x002ee2000c1e9900 */
[----:B--2---:R-:W-:Y:S01]  /*00d0*/  IMAD.WIDE R4, R7, 0x4, R4 ;  /* 0x0000000407047825 */ /* 0x004fe200078e0204 */
[----:B---3--:R-:W-:-:S05]  /*00e0*/  FMNMX R7, RZ, R2, !PT ;  /* 0x00000002ff077209 */ /* 0x008fca0007800000 */
[----:B------:R-:W-:Y:S01]  /*00f0*/  STG.E desc[UR4][R4.64], R7 ;  /* 0x0000000704007986 */ /* 0x000fe2000c101904 */
[----:B------:R-:W-:Y:S05]  /*0100*/  EXIT ;  /* 0x000000000000794d */ /* 0x000fea0003800000 */
.L_x_0:
[----:B------:R-:W-:-:S00]  /*0110*/  BRA `(.L_x_0) ;  /* 0xfffffffc00fc7947 */ /* 0x000fc0000383ffff */
[----:B------:R-:W-:-:S00]  /*0120*/  NOP ;  /* 0x0000000000007918 */ /* 0x000fc00000000000 */
        /* <DEDUP_REMOVED lines=13> */
.L_x_1:


//--------------------- .nv.shared.reserved.0     --------------------------
	.section	.nv.shared.reserved.0,"aw",@nobits
	.weak		__nv_reservedSMEM_offset_0_alias
	.size		__nv_reservedSMEM_offset_0_alias, 0, 64
	.other		__nv_reservedSMEM_offset_0_alias,@"STO_CUDA_RESERVED_SHARED STV_DEFAULT"
__nv_reservedSMEM_offset_0_alias:
	.zero		0
	.zero		64


//--------------------- .nv.constant0.relu_kernel --------------------------
	.section	.nv.constant0.relu_kernel,"a",@progbits
	.sectionflags	@""
	.align	4
.nv.constant0.relu_kernel:
	.zero		916


//--------------------- SYMBOLS --------------------------

	.type		.nv.reservedSmem.offset0,@object
	.size		.nv.reservedSmem.offset0,0x4
